//
// Generated by NVIDIA NVVM Compiler
//
// Compiler Build ID: CL-36424714
// Cuda compilation tools, release 13.0, V13.0.88
// Based on NVVM 20.0.0
//

.version 9.0
.target sm_100
.address_size 64

	// .globl	_Z15matrixMulKernelPiS_S_ii

.visible .entry _Z15matrixMulKernelPiS_S_ii(
	.param .u64 .ptr .align 1 _Z15matrixMulKernelPiS_S_ii_param_0,
	.param .u64 .ptr .align 1 _Z15matrixMulKernelPiS_S_ii_param_1,
	.param .u64 .ptr .align 1 _Z15matrixMulKernelPiS_S_ii_param_2,
	.param .u32 _Z15matrixMulKernelPiS_S_ii_param_3,
	.param .u32 _Z15matrixMulKernelPiS_S_ii_param_4
)
{
	.reg .pred 	%p<13>;
	.reg .b32 	%r<106>;
	.reg .b64 	%rd<67>;

	ld.param.u64 	%rd14, [_Z15matrixMulKernelPiS_S_ii_param_0];
	ld.param.u64 	%rd15, [_Z15matrixMulKernelPiS_S_ii_param_1];
	ld.param.u32 	%r29, [_Z15matrixMulKernelPiS_S_ii_param_3];
	ld.param.u32 	%r30, [_Z15matrixMulKernelPiS_S_ii_param_4];
	cvta.to.global.u64 	%rd1, %rd15;
	cvta.to.global.u64 	%rd2, %rd14;
	mov.u32 	%r31, %ctaid.y;
	mov.u32 	%r32, %ntid.y;
	mov.u32 	%r33, %tid.y;
	mad.lo.s32 	%r1, %r31, %r32, %r33;
	mov.u32 	%r34, %ctaid.x;
	mov.u32 	%r35, %ntid.x;
	mov.u32 	%r36, %tid.x;
	mad.lo.s32 	%r2, %r34, %r35, %r36;
	setp.ge.s32 	%p1, %r1, %r30;
	setp.ge.s32 	%p2, %r2, %r29;
	or.pred  	%p3, %p2, %p1;
	@%p3 bra 	$L__BB0_14;
	setp.lt.s32 	%p4, %r29, 1;
	mov.b32 	%r105, 0;
	@%p4 bra 	$L__BB0_13;
	mul.lo.s32 	%r3, %r29, %r1;
	and.b32  	%r4, %r29, 7;
	setp.lt.u32 	%p5, %r29, 8;
	mov.b32 	%r100, 0;
	mov.u32 	%r105, %r100;
	@%p5 bra 	$L__BB0_5;
	and.b32  	%r100, %r29, 2147483640;
	neg.s32 	%r94, %r100;
	mul.wide.u32 	%rd16, %r29, 4;
	add.s64 	%rd3, %rd1, %rd16;
	mul.wide.u32 	%rd17, %r29, 8;
	add.s64 	%rd4, %rd1, %rd17;
	mul.wide.u32 	%rd18, %r29, 12;
	add.s64 	%rd5, %rd1, %rd18;
	mul.wide.u32 	%rd19, %r29, 16;
	add.s64 	%rd6, %rd1, %rd19;
	mul.wide.u32 	%rd20, %r29, 20;
	add.s64 	%rd7, %rd1, %rd20;
	mul.wide.u32 	%rd21, %r29, 24;
	add.s64 	%rd8, %rd1, %rd21;
	mul.wide.u32 	%rd22, %r29, 28;
	add.s64 	%rd9, %rd1, %rd22;
	mul.wide.u32 	%rd23, %r3, 4;
	add.s64 	%rd24, %rd23, %rd2;
	add.s64 	%rd66, %rd24, 16;
	mov.b32 	%r105, 0;
	mov.u32 	%r93, %r2;
$L__BB0_4:
	.pragma "nounroll";
	mul.wide.s32 	%rd25, %r93, 4;
	add.s64 	%rd26, %rd3, %rd25;
	add.s64 	%rd27, %rd4, %rd25;
	add.s64 	%rd28, %rd5, %rd25;
	add.s64 	%rd29, %rd6, %rd25;
	add.s64 	%rd30, %rd7, %rd25;
	add.s64 	%rd31, %rd8, %rd25;
	add.s64 	%rd32, %rd9, %rd25;
	add.s64 	%rd33, %rd1, %rd25;
	ld.global.u32 	%r41, [%rd66+-16];
	ld.global.u32 	%r42, [%rd33];
	mad.lo.s32 	%r43, %r42, %r41, %r105;
	ld.global.u32 	%r44, [%rd66+-12];
	ld.global.u32 	%r45, [%rd26];
	mad.lo.s32 	%r46, %r45, %r44, %r43;
	ld.global.u32 	%r47, [%rd66+-8];
	ld.global.u32 	%r48, [%rd27];
	mad.lo.s32 	%r49, %r48, %r47, %r46;
	ld.global.u32 	%r50, [%rd66+-4];
	ld.global.u32 	%r51, [%rd28];
	mad.lo.s32 	%r52, %r51, %r50, %r49;
	ld.global.u32 	%r53, [%rd66];
	ld.global.u32 	%r54, [%rd29];
	mad.lo.s32 	%r55, %r54, %r53, %r52;
	ld.global.u32 	%r56, [%rd66+4];
	ld.global.u32 	%r57, [%rd30];
	mad.lo.s32 	%r58, %r57, %r56, %r55;
	ld.global.u32 	%r59, [%rd66+8];
	ld.global.u32 	%r60, [%rd31];
	mad.lo.s32 	%r61, %r60, %r59, %r58;
	ld.global.u32 	%r62, [%rd66+12];
	ld.global.u32 	%r63, [%rd32];
	mad.lo.s32 	%r105, %r63, %r62, %r61;
	add.s32 	%r94, %r94, 8;
	shl.b32 	%r64, %r29, 3;
	add.s32 	%r93, %r93, %r64;
	add.s64 	%rd66, %rd66, 32;
	setp.ne.s32 	%p6, %r94, 0;
	@%p6 bra 	$L__BB0_4;
$L__BB0_5:
	setp.eq.s32 	%p7, %r4, 0;
	@%p7 bra 	$L__BB0_13;
	and.b32  	%r16, %r29, 3;
	setp.lt.u32 	%p8, %r4, 4;
	@%p8 bra 	$L__BB0_8;
	add.s32 	%r66, %r100, %r3;
	mul.wide.u32 	%rd34, %r66, 4;
	add.s64 	%rd35, %rd2, %rd34;
	ld.global.u32 	%r67, [%rd35];
	mad.lo.s32 	%r68, %r100, %r29, %r2;
	mul.wide.s32 	%rd36, %r68, 4;
	add.s64 	%rd37, %rd1, %rd36;
	ld.global.u32 	%r69, [%rd37];
	mad.lo.s32 	%r70, %r69, %r67, %r105;
	cvt.u64.u32 	%rd38, %r3;
	cvt.u64.u32 	%rd39, %r100;
	add.s64 	%rd40, %rd39, %rd38;
	shl.b64 	%rd41, %rd40, 2;
	add.s64 	%rd42, %rd2, %rd41;
	ld.global.u32 	%r71, [%rd42+4];
	mul.wide.u32 	%rd43, %r29, 4;
	add.s64 	%rd44, %rd37, %rd43;
	ld.global.u32 	%r72, [%rd44];
	mad.lo.s32 	%r73, %r72, %r71, %r70;
	ld.global.u32 	%r74, [%rd42+8];
	add.s64 	%rd45, %rd44, %rd43;
	ld.global.u32 	%r75, [%rd45];
	mad.lo.s32 	%r76, %r75, %r74, %r73;
	ld.global.u32 	%r77, [%rd42+12];
	add.s64 	%rd46, %rd45, %rd43;
	ld.global.u32 	%r78, [%rd46];
	mad.lo.s32 	%r105, %r78, %r77, %r76;
	add.s32 	%r100, %r100, 4;
$L__BB0_8:
	setp.eq.s32 	%p9, %r16, 0;
	@%p9 bra 	$L__BB0_13;
	setp.eq.s32 	%p10, %r16, 1;
	@%p10 bra 	$L__BB0_11;
	add.s32 	%r80, %r100, %r3;
	mul.wide.u32 	%rd47, %r80, 4;
	add.s64 	%rd48, %rd2, %rd47;
	ld.global.u32 	%r81, [%rd48];
	mad.lo.s32 	%r82, %r100, %r29, %r2;
	mul.wide.s32 	%rd49, %r82, 4;
	add.s64 	%rd50, %rd1, %rd49;
	ld.global.u32 	%r83, [%rd50];
	mad.lo.s32 	%r84, %r83, %r81, %r105;
	cvt.u64.u32 	%rd51, %r3;
	cvt.u64.u32 	%rd52, %r100;
	add.s64 	%rd53, %rd52, %rd51;
	shl.b64 	%rd54, %rd53, 2;
	add.s64 	%rd55, %rd2, %rd54;
	ld.global.u32 	%r85, [%rd55+4];
	mul.wide.u32 	%rd56, %r29, 4;
	add.s64 	%rd57, %rd50, %rd56;
	ld.global.u32 	%r86, [%rd57];
	mad.lo.s32 	%r105, %r86, %r85, %r84;
	add.s32 	%r100, %r100, 2;
$L__BB0_11:
	and.b32  	%r87, %r29, 1;
	setp.eq.b32 	%p11, %r87, 1;
	not.pred 	%p12, %p11;
	@%p12 bra 	$L__BB0_13;
	add.s32 	%r88, %r100, %r3;
	mul.wide.u32 	%rd58, %r88, 4;
	add.s64 	%rd59, %rd2, %rd58;
	ld.global.u32 	%r89, [%rd59];
	mad.lo.s32 	%r90, %r100, %r29, %r2;
	mul.wide.s32 	%rd60, %r90, 4;
	add.s64 	%rd61, %rd1, %rd60;
	ld.global.u32 	%r91, [%rd61];
	mad.lo.s32 	%r105, %r91, %r89, %r105;
$L__BB0_13:
	ld.param.u64 	%rd65, [_Z15matrixMulKernelPiS_S_ii_param_2];
	mad.lo.s32 	%r92, %r29, %r1, %r2;
	cvta.to.global.u64 	%rd62, %rd65;
	mul.wide.s32 	%rd63, %r92, 4;
	add.s64 	%rd64, %rd62, %rd63;
	st.global.u32 	[%rd64], %r105;
$L__BB0_14:
	ret;

}


// ===== COMPILED SASS (sm_100) =====

	.target	sm_100

	.elftype	@"ET_EXEC"


//--------------------- .note.nv.tkinfo           --------------------------
	.section	.note.nv.tkinfo,"",@"SHT_NOTE"
	.sectionflags	@"SHF_NOTE_NV_TKINFO"
	.tkinfo
        /*0018*/ 	.word	0x00000002
        /*0030*/ 	.string	""
        /*0030*/ 	.string	"ptxas"
        /*0030*/ 	.string	"Cuda compilation tools, release 13.0, V13.0.88"
        /*0030*/ 	.string	"Build cuda_13.0.r13.0/compiler.36424714_0"
        /*0030*/ 	.string	"-arch sm_100 -m 64 "



//--------------------- .note.nv.cuinfo           --------------------------
	.section	.note.nv.cuinfo,"",@"SHT_NOTE"
	.sectionflags	@"SHF_NOTE_NV_CUINFO"
        /*0018*/ 	.short	0x0002
        /*001a*/ 	.short	0x0064
        /*001c*/ 	.short	0x0082
	.zero		2


//--------------------- .nv.info                  --------------------------
	.section	.nv.info,"",@"SHT_CUDA_INFO"
	.align	4


	//----- nvinfo : EIATTR_REGCOUNT
	.align		4
        /*0000*/ 	.byte	0x04, 0x2f
        /*0002*/ 	.short	(.L_1 - .L_0)
	.align		4
.L_0:
        /*0004*/ 	.word	index@(_Z15matrixMulKernelPiS_S_ii)
        /*0008*/ 	.word	0x0000001e


	//----- nvinfo : EIATTR_FRAME_SIZE
	.align		4
.L_1:
        /*000c*/ 	.byte	0x04, 0x11
        /*000e*/ 	.short	(.L_3 - .L_2)
	.align		4
.L_2:
        /*0010*/ 	.word	index@(_Z15matrixMulKernelPiS_S_ii)
        /*0014*/ 	.word	0x00000000


	//----- nvinfo : EIATTR_MIN_STACK_SIZE
	.align		4
.L_3:
        /*0018*/ 	.byte	0x04, 0x12
        /*001a*/ 	.short	(.L_5 - .L_4)
	.align		4
.L_4:
        /*001c*/ 	.word	index@(_Z15matrixMulKernelPiS_S_ii)
        /*0020*/ 	.word	0x00000000
.L_5:


//--------------------- .nv.compat                --------------------------
	.section	.nv.compat,"",@"SHT_CUDA_COMPAT_INFO"
	.align	4
        /*0000*/ 	.byte	0x02, 0x09, 0x00, 0x00, 0x02, 0x02, 0x01, 0x00, 0x02, 0x05, 0x05, 0x00, 0x03, 0x07, 0x01, 0x01
        /*0010*/ 	.byte	0x02, 0x03, 0x00, 0x00, 0x02, 0x06, 0x01, 0x00, 0x04, 0x0b, 0x08, 0x00, 0x09, 0x00, 0x00, 0x00
        /*0020*/ 	.byte	0x00, 0x00, 0x00, 0x00


//--------------------- .nv.info._Z15matrixMulKernelPiS_S_ii --------------------------
	.section	.nv.info._Z15matrixMulKernelPiS_S_ii,"",@"SHT_CUDA_INFO"
	.sectionflags	@""
	.align	4


	//----- nvinfo : EIATTR_CUDA_API_VERSION
	.align		4
        /*0000*/ 	.byte	0x04, 0x37
        /*0002*/ 	.short	(.L_7 - .L_6)
.L_6:
        /*0004*/ 	.word	0x00000082


	//----- nvinfo : EIATTR_KPARAM_INFO
	.align		4
.L_7:
        /*0008*/ 	.byte	0x04, 0x17
        /*000a*/ 	.short	(.L_9 - .L_8)
.L_8:
        /*000c*/ 	.word	0x00000000
        /*0010*/ 	.short	0x0004
        /*0012*/ 	.short	0x001c
        /*0014*/ 	.byte	0x00, 0xf0, 0x11, 0x00


	//----- nvinfo : EIATTR_KPARAM_INFO
	.align		4
.L_9:
        /*0018*/ 	.byte	0x04, 0x17
        /*001a*/ 	.short	(.L_11 - .L_10)
.L_10:
        /*001c*/ 	.word	0x00000000
        /*0020*/ 	.short	0x0003
        /*0022*/ 	.short	0x0018
        /*0024*/ 	.byte	0x00, 0xf0, 0x11, 0x00


	//----- nvinfo : EIATTR_KPARAM_INFO
	.align		4
.L_11:
        /*0028*/ 	.byte	0x04, 0x17
        /*002a*/ 	.short	(.L_13 - .L_12)
.L_12:
        /*002c*/ 	.word	0x00000000
        /*0030*/ 	.short	0x0002
        /*0032*/ 	.short	0x0010
        /*0034*/ 	.byte	0x00, 0xf5, 0x21, 0x00


	//----- nvinfo : EIATTR_KPARAM_INFO
	.align		4
.L_13:
        /*0038*/ 	.byte	0x04, 0x17
        /*003a*/ 	.short	(.L_15 - .L_14)
.L_14:
        /*003c*/ 	.word	0x00000000
        /*0040*/ 	.short	0x0001
        /*0042*/ 	.short	0x0008
        /*0044*/ 	.byte	0x00, 0xf5, 0x21, 0x00


	//----- nvinfo : EIATTR_KPARAM_INFO
	.align		4
.L_15:
        /*0048*/ 	.byte	0x04, 0x17
        /*004a*/ 	.short	(.L_17 - .L_16)
.L_16:
        /*004c*/ 	.word	0x00000000
        /*0050*/ 	.short	0x0000
        /*0052*/ 	.short	0x0000
        /*0054*/ 	.byte	0x00, 0xf5, 0x21, 0x00


	//----- nvinfo : EIATTR_SPARSE_MMA_MASK
	.align		4
.L_17:
        /*0058*/ 	.byte	0x03, 0x50
        /*005a*/ 	.short	0x0000


	//----- nvinfo : EIATTR_MAXREG_COUNT
	.align		4
        /*005c*/ 	.byte	0x03, 0x1b
        /*005e*/ 	.short	0x00ff


	//----- nvinfo : EIATTR_MERCURY_ISA_VERSION
	.align		4
        /*0060*/ 	.byte	0x03, 0x5f
        /*0062*/ 	.short	0x0101


	//----- nvinfo : EIATTR_VRC_CTA_INIT_COUNT
	.align		4
        /*0064*/ 	.byte	0x02, 0x4a
	.zero		1
	.zero		1


	//----- nvinfo : EIATTR_EXIT_INSTR_OFFSETS
	.align		4
        /*0068*/ 	.byte	0x04, 0x1c
        /*006a*/ 	.short	(.L_19 - .L_18)


	//   ....[0]....
.L_18:
        /*006c*/ 	.word	0x000000c0


	//   ....[1]....
        /*0070*/ 	.word	0x00000ae0


	//----- nvinfo : EIATTR_CBANK_PARAM_SIZE
	.align		4
.L_19:
        /*0074*/ 	.byte	0x03, 0x19
        /*0076*/ 	.short	0x0020


	//----- nvinfo : EIATTR_PARAM_CBANK
	.align		4
        /*0078*/ 	.byte	0x04, 0x0a
        /*007a*/ 	.short	(.L_21 - .L_20)
	.align		4
.L_20:
        /*007c*/ 	.word	index@(.nv.constant0._Z15matrixMulKernelPiS_S_ii)
        /*0080*/ 	.short	0x0380
        /*0082*/ 	.short	0x0020


	//----- nvinfo : EIATTR_SW_WAR
	.align		4
.L_21:
        /*0084*/ 	.byte	0x04, 0x36
        /*0086*/ 	.short	(.L_23 - .L_22)
.L_22:
        /*0088*/ 	.word	0x00000008
.L_23:


//--------------------- .nv.callgraph             --------------------------
	.section	.nv.callgraph,"",@"SHT_CUDA_CALLGRAPH"
	.align	4
	.sectionentsize	8
	.align		4
        /*0000*/ 	.word	0x00000000
	.align		4
        /*0004*/ 	.word	0xffffffff
	.align		4
        /*0008*/ 	.word	0x00000000
	.align		4
        /*000c*/ 	.word	0xfffffffe
	.align		4
        /*0010*/ 	.word	0x00000000
	.align		4
        /*0014*/ 	.word	0xfffffffd
	.align		4
        /*0018*/ 	.word	0x00000000
	.align		4
        /*001c*/ 	.word	0xfffffffc


//--------------------- .text._Z15matrixMulKernelPiS_S_ii --------------------------
	.section	.text._Z15matrixMulKernelPiS_S_ii,"ax",@progbits
	.align	128
        .global         _Z15matrixMulKernelPiS_S_ii
        .type           _Z15matrixMulKernelPiS_S_ii,@function
        .size           _Z15matrixMulKernelPiS_S_ii,(.L_x_5 - _Z15matrixMulKernelPiS_S_ii)
        .other          _Z15matrixMulKernelPiS_S_ii,@"STO_CUDA_ENTRY STV_DEFAULT"
_Z15matrixMulKernelPiS_S_ii:
.text._Z15matrixMulKernelPiS_S_ii:
[----:B------:R-:W-:Y:S01]  /*0000*/  LDC R1, c[0x0][0x37c] ;  /* 0x0000df00ff017b82 */ /* 0x000fe20000000800 */
[----:B------:R-:W0:Y:S07]  /*0010*/  S2R R3, SR_TID.Y ;  /* 0x0000000000037919 */ /* 0x000e2e0000002200 */
[----:B------:R-:W0:Y:S01]  /*0020*/  S2UR UR4, SR_CTAID.Y ;  /* 0x00000000000479c3 */ /* 0x000e220000002600 */
[----:B------:R-:W1:Y:S01]  /*0030*/  LDCU.64 UR18, c[0x0][0x398] ;  /* 0x00007300ff1277ac */ /* 0x000e620008000a00 */
[----:B------:R-:W2:Y:S06]  /*0040*/  S2R R2, SR_TID.X ;  /* 0x0000000000027919 */ /* 0x000eac0000002100 */
[----:B------:R-:W0:Y:S08]  /*0050*/  LDC R0, c[0x0][0x364] ;  /* 0x0000d900ff007b82 */ /* 0x000e300000000800 */
[----:B------:R-:W2:Y:S08]  /*0060*/  S2UR UR5, SR_CTAID.X ;  /* 0x00000000000579c3 */ /* 0x000eb00000002500 */
[----:B------:R-:W2:Y:S01]  /*0070*/  LDC R13, c[0x0][0x360] ;  /* 0x0000d800ff0d7b82 */ /* 0x000ea20000000800 */
[----:B0-----:R-:W-:-:S05]  /*0080*/  IMAD R0, R0, UR4, R3 ;  /* 0x0000000400007c24 */ /* 0x001fca000f8e0203 */
[----:B-1----:R-:W-:Y:S01]  /*0090*/  ISETP.GE.AND P0, PT, R0, UR19, PT ;  /* 0x0000001300007c0c */ /* 0x002fe2000bf06270 */
[----:B--2---:R-:W-:-:S05]  /*00a0*/  IMAD R13, R13, UR5, R2 ;  /* 0x000000050d0d7c24 */ /* 0x004fca000f8e0202 */
[----:B------:R-:W-:-:S13]  /*00b0*/  ISETP.GE.OR P0, PT, R13, UR18, P0 ;  /* 0x000000120d007c0c */ /* 0x000fda0008706670 */
[----:B------:R-:W-:Y:S05]  /*00c0*/  @P0 EXIT ;  /* 0x000000000000094d */ /* 0x000fea0003800000 */
[----:B------:R-:W-:Y:S01]  /*00d0*/  UISETP.GE.AND UP0, UPT, UR18, 0x1, UPT ;  /* 0x000000011200788c */ /* 0x000fe2000bf06270 */
[----:B------:R-:W-:Y:S01]  /*00e0*/  HFMA2 R12, -RZ, RZ, 0, 0 ;  /* 0x00000000ff0c7431 */ /* 0x000fe200000001ff */
[----:B------:R-:W0:Y:S07]  /*00f0*/  LDCU.64 UR16, c[0x0][0x358] ;  /* 0x00006b00ff1077ac */ /* 0x000e2e0008000a00 */
[----:B------:R-:W-:Y:S05]  /*0100*/  BRA.U !UP0, `(.L_x_0) ;  /* 0x0000000908647547 */ /* 0x000fea000b800000 */
[----:B------:R-:W-:Y:S02]  /*0110*/  UISETP.GE.U32.AND UP1, UPT, UR18, 0x8, UPT ;  /* 0x000000081200788c */ /* 0x000fe4000bf26070 */
[----:B------:R-:W-:Y:S01]  /*0120*/  IMAD R5, R0, UR18, RZ ;  /* 0x0000001200057c24 */ /* 0x000fe2000f8e02ff */
[----:B------:R-:W-:Y:S01]  /*0130*/  ULOP3.LUT UR19, UR18, 0x7, URZ, 0xc0, !UPT ;  /* 0x0000000712137892 */ /* 0x000fe2000f8ec0ff */
[----:B------:R-:W-:Y:S01]  /*0140*/  MOV R12, RZ ;  /* 0x000000ff000c7202 */ /* 0x000fe20000000f00 */
[----:B------:R-:W-:Y:S02]  /*0150*/  UMOV UR4, URZ ;  /* 0x000000ff00047c82 */ /* 0x000fe40008000000 */
[----:B------:R-:W-:Y:S02]  /*0160*/  UISETP.NE.AND UP0, UPT, UR19, URZ, UPT ;  /* 0x000000ff1300728c */ /* 0x000fe4000bf05270 */
[----:B------:R-:W-:Y:S09]  /*0170*/  BRA.U !UP1, `(.L_x_1) ;  /* 0x0000000509087547 */ /* 0x000ff2000b800000 */
[----:B------:R-:W1:Y:S01]  /*0180*/  LDCU.128 UR20, c[0x0][0x380] ;  /* 0x00007000ff1477ac */ /* 0x000e620008000c00 */
[----:B------:R-:W-:Y:S02]  /*0190*/  MOV R12, RZ ;  /* 0x000000ff000c7202 */ /* 0x000fe40000000f00 */
[----:B------:R-:W-:Y:S01]  /*01a0*/  MOV R14, R13 ;  /* 0x0000000d000e7202 */ /* 0x000fe20000000f00 */
[----:B------:R-:W-:-:S04]  /*01b0*/  ULOP3.LUT UR4, UR18, 0x7ffffff8, URZ, 0xc0, !UPT ;  /* 0x7ffffff812047892 */ /* 0x000fc8000f8ec0ff */
[----:B------:R-:W-:Y:S01]  /*01c0*/  UIADD3 UR5, UPT, UPT, -UR4, URZ, URZ ;  /* 0x000000ff04057290 */ /* 0x000fe2000fffe1ff */
[----:B-1----:R-:W-:Y:S01]  /*01d0*/  MOV R2, UR20 ;  /* 0x0000001400027c02 */ /* 0x002fe20008000f00 */
[----:B------:R-:W-:Y:S01]  /*01e0*/  UIMAD.WIDE.U32 UR6, UR18, 0xc, UR22 ;  /* 0x0000000c120678a5 */ /* 0x000fe2000f8e0016 */
[----:B------:R-:W-:Y:S01]  /*01f0*/  MOV R3, UR21 ;  /* 0x0000001500037c02 */ /* 0x000fe20008000f00 */
[----:B------:R-:W-:Y:S02]  /*0200*/  UIMAD.WIDE.U32 UR8, UR18, 0x10, UR22 ;  /* 0x00000010120878a5 */ /* 0x000fe4000f8e0016 */
[----:B------:R-:W-:Y:S01]  /*0210*/  UIMAD.WIDE.U32 UR10, UR18, 0x14, UR22 ;  /* 0x00000014120a78a5 */ /* 0x000fe2000f8e0016 */
[----:B------:R-:W-:Y:S01]  /*0220*/  IMAD.WIDE.U32 R2, R5, 0x4, R2 ;  /* 0x0000000405027825 */ /* 0x000fe200078e0002 */
[----:B------:R-:W-:Y:S02]  /*0230*/  UIMAD.WIDE.U32 UR12, UR18, 0x18, UR22 ;  /* 0x00000018120c78a5 */ /* 0x000fe4000f8e0016 */
[----:B------:R-:W-:Y:S01]  /*0240*/  UIMAD.WIDE.U32 UR14, UR18, 0x1c, UR22 ;  /* 0x0000001c120e78a5 */ /* 0x000fe2000f8e0016 */
[----:B------:R-:W-:-:S04]  /*0250*/  IADD3 R2, P0, PT, R2, 0x10, RZ ;  /* 0x0000001002027810 */ /* 0x000fc80007f1e0ff */
[----:B------:R-:W-:-:S09]  /*0260*/  IADD3.X R3, PT, PT, RZ, R3, RZ, P0, !PT ;  /* 0x00000003ff037210 */ /* 0x000fd200007fe4ff */
.L_x_2:
[----:B------:R-:W-:Y:S01]  /*0270*/  HFMA2 R23, -RZ, RZ, 0, 2.384185791015625e-07 ;  /* 0x00000004ff177431 */ /* 0x000fe200000001ff */
[----:B------:R-:W-:Y:S01]  /*0280*/  UIMAD.WIDE.U32 UR24, UR18, 0x4, UR22 ;  /* 0x00000004121878a5 */ /* 0x000fe2000f8e0016 */
[----:B0-----:R-:W2:Y:S01]  /*0290*/  LDG.E R21, desc[UR16][R2.64+-0x10] ;  /* 0xfffff01002157981 */ /* 0x001ea2000c1e1900 */
[----:B------:R-:W-:Y:S01]  /*02a0*/  UIMAD.WIDE.U32 UR20, UR18, 0x8, UR22 ;  /* 0x00000008121478a5 */ /* 0x000fe2000f8e0016 */
[----:B------:R-:W-:Y:S01]  /*02b0*/  HFMA2 R5, -RZ, RZ, 0, 2.384185791015625e-07 ;  /* 0x00000004ff057431 */ /* 0x000fe200000001ff */
[----:B------:R-:W-:Y:S01]  /*02c0*/  MOV R11, 0x4 ;  /* 0x00000004000b7802 */ /* 0x000fe20000000f00 */
[----:B------:R-:W3:Y:S01]  /*02d0*/  LDG.E R19, desc[UR16][R2.64+-0xc] ;  /* 0xfffff41002137981 */ /* 0x000ee2000c1e1900 */
[----:B------:R-:W-:Y:S01]  /*02e0*/  MOV R8, UR24 ;  /* 0x0000001800087c02 */ /* 0x000fe20008000f00 */
[----:B------:R-:W-:Y:S01]  /*02f0*/  IMAD.U32 R9, RZ, RZ, UR25 ;  /* 0x00000019ff097e24 */ /* 0x000fe2000f8e00ff */
[----:B------:R-:W-:Y:S01]  /*0300*/  MOV R24, UR20 ;  /* 0x0000001400187c02 */ /* 0x000fe20008000f00 */
[C---:B------:R-:W-:Y:S01]  /*0310*/  IMAD.WIDE R22, R14.reuse, R23, UR22 ;  /* 0x000000160e167e25 */ /* 0x040fe2000f8e0217 */
[----:B------:R-:W-:Y:S01]  /*0320*/  MOV R25, UR21 ;  /* 0x0000001500197c02 */ /* 0x000fe20008000f00 */
[----:B------:R-:W4:Y:S02]  /*0330*/  LDG.E R17, desc[UR16][R2.64+-0x8] ;  /* 0xfffff81002117981 */ /* 0x000f24000c1e1900 */
[----:B------:R-:W-:-:S02]  /*0340*/  IMAD.WIDE R8, R14, 0x4, R8 ;  /* 0x000000040e087825 */ /* 0x000fc400078e0208 */
[----:B------:R-:W2:Y:S02]  /*0350*/  LDG.E R22, desc[UR16][R22.64] ;  /* 0x0000001016167981 */ /* 0x000ea4000c1e1900 */
[C---:B------:R-:W-:Y:S02]  /*0360*/  IMAD.WIDE R24, R14.reuse, 0x4, R24 ;  /* 0x000000040e187825 */ /* 0x040fe400078e0218 */
[----:B------:R0:W3:Y:S02]  /*0370*/  LDG.E R20, desc[UR16][R8.64] ;  /* 0x0000001008147981 */ /* 0x0000e4000c1e1900 */
[C---:B------:R-:W-:Y:S01]  /*0380*/  IMAD.WIDE R10, R14.reuse, R11, UR6 ;  /* 0x000000060e0a7e25 */ /* 0x040fe2000f8e020b */
[----:B------:R-:W-:Y:S01]  /*0390*/  MOV R7, 0x4 ;  /* 0x0000000400077802 */ /* 0x000fe20000000f00 */
[----:B------:R-:W4:Y:S02]  /*03a0*/  LDG.E R18, desc[UR16][R24.64] ;  /* 0x0000001018127981 */ /* 0x000f24000c1e1900 */
[----:B------:R-:W-:-:S02]  /*03b0*/  IMAD.WIDE R4, R14, R5, UR8 ;  /* 0x000000080e047e25 */ /* 0x000fc4000f8e0205 */
[----:B------:R1:W5:Y:S02]  /*03c0*/  LDG.E R16, desc[UR16][R10.64] ;  /* 0x000000100a107981 */ /* 0x000364000c1e1900 */
[----:B0-----:R-:W-:Y:S02]  /*03d0*/  HFMA2 R9, -RZ, RZ, 0, 2.384185791015625e-07 ;  /* 0x00000004ff097431 */ /* 0x001fe400000001ff */
[----:B------:R-:W5:Y:S01]  /*03e0*/  LDG.E R15, desc[UR16][R2.64+-0x4] ;  /* 0xfffffc10020f7981 */ /* 0x000f62000c1e1900 */
[----:B------:R-:W-:-:S03]  /*03f0*/  IMAD.WIDE R6, R14, R7, UR10 ;  /* 0x0000000a0e067e25 */ /* 0x000fc6000f8e0207 */
[----:B------:R0:W5:Y:S01]  /*0400*/  LDG.E R4, desc[UR16][R4.64] ;  /* 0x0000001004047981 */ /* 0x000162000c1e1900 */
[----:B------:R-:W-:-:S03]  /*0410*/  IMAD.MOV.U32 R27, RZ, RZ, 0x4 ;  /* 0x00000004ff1b7424 */ /* 0x000fc600078e00ff */
[----:B------:R-:W5:Y:S01]  /*0420*/  LDG.E R23, desc[UR16][R2.64] ;  /* 0x0000001002177981 */ /* 0x000f62000c1e1900 */
[----:B------:R-:W-:-:S03]  /*0430*/  IMAD.WIDE R8, R14, R9, UR12 ;  /* 0x0000000c0e087e25 */ /* 0x000fc6000f8e0209 */
[----:B------:R-:W5:Y:S01]  /*0440*/  LDG.E R7, desc[UR16][R6.64] ;  /* 0x0000001006077981 */ /* 0x000f62000c1e1900 */
[----:B-1----:R-:W-:-:S03]  /*0450*/  IMAD.WIDE R10, R14, R27, UR14 ;  /* 0x0000000e0e0a7e25 */ /* 0x002fc6000f8e021b */
[----:B------:R-:W5:Y:S04]  /*0460*/  LDG.E R24, desc[UR16][R2.64+0x4] ;  /* 0x0000041002187981 */ /* 0x000f68000c1e1900 */
[----:B------:R-:W5:Y:S04]  /*0470*/  LDG.E R8, desc[UR16][R8.64] ;  /* 0x0000001008087981 */ /* 0x000f68000c1e1900 */
[----:B------:R-:W5:Y:S04]  /*0480*/  LDG.E R25, desc[UR16][R2.64+0x8] ;  /* 0x0000081002197981 */ /* 0x000f68000c1e1900 */
[----:B------:R-:W5:Y:S04]  /*0490*/  LDG.E R10, desc[UR16][R10.64] ;  /* 0x000000100a0a7981 */ /* 0x000f68000c1e1900 */
[----:B------:R1:W5:Y:S01]  /*04a0*/  LDG.E R27, desc[UR16][R2.64+0xc] ;  /* 0x00000c10021b7981 */ /* 0x000362000c1e1900 */
[----:B------:R-:W-:-:S04]  /*04b0*/  UIADD3 UR5, UPT, UPT, UR5, 0x8, URZ ;  /* 0x0000000805057890 */ /* 0x000fc8000fffe0ff */
[----:B------:R-:W-:Y:S01]  /*04c0*/  UISETP.NE.AND UP1, UPT, UR5, URZ, UPT ;  /* 0x000000ff0500728c */ /* 0x000fe2000bf25270 */
[----:B0-----:R-:W-:Y:S02]  /*04d0*/  MOV R5, UR18 ;  /* 0x0000001200057c02 */ /* 0x001fe40008000f00 */
[----:B-1----:R-:W-:Y:S02]  /*04e0*/  IADD3 R2, P0, PT, R2, 0x20, RZ ;  /* 0x0000002002027810 */ /* 0x002fe40007f1e0ff */
[----:B------:R-:W-:Y:S02]  /*04f0*/  LEA R14, R5, R14, 0x3 ;  /* 0x0000000e050e7211 */ /* 0x000fe400078e18ff */
[----:B------:R-:W-:Y:S01]  /*0500*/  IADD3.X R3, PT, PT, RZ, R3, RZ, P0, !PT ;  /* 0x00000003ff037210 */ /* 0x000fe200007fe4ff */
[----:B--2---:R-:W-:-:S04]  /*0510*/  IMAD R21, R21, R22, R12 ;  /* 0x0000001615157224 */ /* 0x004fc800078e020c */
[----:B---3--:R-:W-:-:S04]  /*0520*/  IMAD R19, R19, R20, R21 ;  /* 0x0000001413137224 */ /* 0x008fc800078e0215 */
[----:B----4-:R-:W-:-:S04]  /*0530*/  IMAD R17, R17, R18, R19 ;  /* 0x0000001211117224 */ /* 0x010fc800078e0213 */
[----:B-----5:R-:W-:-:S04]  /*0540*/  IMAD R15, R15, R16, R17 ;  /* 0x000000100f0f7224 */ /* 0x020fc800078e0211 */
[----:B------:R-:W-:-:S04]  /*0550*/  IMAD R4, R23, R4, R15 ;  /* 0x0000000417047224 */ /* 0x000fc800078e020f */
[----:B------:R-:W-:-:S04]  /*0560*/  IMAD R4, R24, R7, R4 ;  /* 0x0000000718047224 */ /* 0x000fc800078e0204 */
[----:B------:R-:W-:-:S04]  /*0570*/  IMAD R4, R25, R8, R4 ;  /* 0x0000000819047224 */ /* 0x000fc800078e0204 */
[----:B------:R-:W-:Y:S01]  /*0580*/  IMAD R12, R27, R10, R4 ;  /* 0x0000000a1b0c7224 */ /* 0x000fe200078e0204 */
[----:B------:R-:W-:Y:S06]  /*0590*/  BRA.U UP1, `(.L_x_2) ;  /* 0xfffffffd01347547 */ /* 0x000fec000b83ffff */
.L_x_1:
[----:B------:R-:W-:Y:S05]  /*05a0*/  BRA.U !UP0, `(.L_x_0) ;  /* 0x00000005083c7547 */ /* 0x000fea000b800000 */
[----:B------:R-:W-:Y:S01]  /*05b0*/  UISETP.GE.U32.AND UP0, UPT, UR19, 0x4, UPT ;  /* 0x000000041300788c */ /* 0x000fe2000bf06070 */
[----:B------:R-:W-:Y:S01]  /*05c0*/  IMAD R2, R0, UR18, RZ ;  /* 0x0000001200027c24 */ /* 0x000fe2000f8e02ff */
[----:B------:R-:W-:-:S04]  /*05d0*/  ULOP3.LUT UR5, UR18, 0x3, URZ, 0xc0, !UPT ;  /* 0x0000000312057892 */ /* 0x000fc8000f8ec0ff */
[----:B------:R-:W-:-:S03]  /*05e0*/  UISETP.NE.AND UP1, UPT, UR5, URZ, UPT ;  /* 0x000000ff0500728c */ /* 0x000fc6000bf25270 */
[----:B------:R-:W-:Y:S08]  /*05f0*/  BRA.U !UP0, `(.L_x_3) ;  /* 0x00000001087c7547 */ /* 0x000ff0000b800000 */
[----:B------:R-:W1:Y:S01]  /*0600*/  LDC.64 R6, c[0x0][0x388] ;  /* 0x0000e200ff067b82 */ /* 0x000e620000000a00 */
[----:B------:R-:W2:Y:S01]  /*0610*/  LDCU.64 UR6, c[0x0][0x380] ;  /* 0x00007000ff0677ac */ /* 0x000ea20008000a00 */
[----:B------:R-:W-:Y:S01]  /*0620*/  MOV R4, UR4 ;  /* 0x0000000400047c02 */ /* 0x000fe20008000f00 */
[----:B------:R-:W-:Y:S01]  /*0630*/  IMAD.U32 R15, RZ, RZ, UR18 ;  /* 0x00000012ff0f7e24 */ /* 0x000fe2000f8e00ff */
[----:B------:R-:W-:Y:S02]  /*0640*/  IADD3 R3, PT, PT, R2, UR4, RZ ;  /* 0x0000000402037c10 */ /* 0x000fe4000fffe0ff */
[----:B------:R-:W-:Y:S01]  /*0650*/  MOV R11, UR18 ;  /* 0x00000012000b7c02 */ /* 0x000fe20008000f00 */
[----:B------:R-:W-:Y:S01]  /*0660*/  IMAD R5, R4, UR18, R13 ;  /* 0x0000001204057c24 */ /* 0x000fe2000f8e020d */
[----:B------:R-:W3:Y:S01]  /*0670*/  LDC.64 R8, c[0x0][0x380] ;  /* 0x0000e000ff087b82 */ /* 0x000ee20000000a00 */
[----:B------:R-:W-:Y:S02]  /*0680*/  IADD3 R14, P0, PT, R2, UR4, RZ ;  /* 0x00000004020e7c10 */ /* 0x000fe4000ff1e0ff */
[----:B------:R-:W-:Y:S01]  /*0690*/  MOV R17, UR18 ;  /* 0x0000001200117c02 */ /* 0x000fe20008000f00 */
[----:B-1----:R-:W-:-:S04]  /*06a0*/  IMAD.WIDE R6, R5, 0x4, R6 ;  /* 0x0000000405067825 */ /* 0x002fc800078e0206 */
[----:B------:R-:W-:Y:S02]  /*06b0*/  IMAD.WIDE.U32 R10, R11, 0x4, R6 ;  /* 0x000000040b0a7825 */ /* 0x000fe400078e0006 */
[----:B0-----:R-:W4:Y:S02]  /*06c0*/  LDG.E R6, desc[UR16][R6.64] ;  /* 0x0000001006067981 */ /* 0x001f24000c1e1900 */
[----:B---3--:R-:W-:Y:S01]  /*06d0*/  IMAD.WIDE.U32 R8, R3, 0x4, R8 ;  /* 0x0000000403087825 */ /* 0x008fe200078e0008 */
[----:B------:R-:W-:Y:S02]  /*06e0*/  IADD3.X R3, PT, PT, RZ, RZ, RZ, P0, !PT ;  /* 0x000000ffff037210 */ /* 0x000fe400007fe4ff */
[----:B--2---:R-:W-:-:S03]  /*06f0*/  LEA R4, P0, R14, UR6, 0x2 ;  /* 0x000000060e047c11 */ /* 0x004fc6000f8010ff */
[----:B------:R-:W4:Y:S01]  /*0700*/  LDG.E R9, desc[UR16][R8.64] ;  /* 0x0000001008097981 */ /* 0x000f22000c1e1900 */
[----:B------:R-:W-:Y:S01]  /*0710*/  LEA.HI.X R5, R14, UR7, R3, 0x2, P0 ;  /* 0x000000070e057c11 */ /* 0x000fe200080f1403 */
[----:B------:R-:W-:Y:S02]  /*0720*/  IMAD.WIDE.U32 R14, R15, 0x4, R10 ;  /* 0x000000040f0e7825 */ /* 0x000fe400078e000a */
[----:B------:R-:W2:Y:S04]  /*0730*/  LDG.E R3, desc[UR16][R10.64] ;  /* 0x000000100a037981 */ /* 0x000ea8000c1e1900 */
[----:B------:R-:W2:Y:S01]  /*0740*/  LDG.E R18, desc[UR16][R4.64+0x4] ;  /* 0x0000041004127981 */ /* 0x000ea2000c1e1900 */
[----:B------:R-:W-:-:S03]  /*0750*/  IMAD.WIDE.U32 R16, R17, 0x4, R14 ;  /* 0x0000000411107825 */ /* 0x000fc600078e000e */
[----:B------:R-:W3:Y:S04]  /*0760*/  LDG.E R19, desc[UR16][R14.64] ;  /* 0x000000100e137981 */ /* 0x000ee8000c1e1900 */
[----:B------:R-:W3:Y:S04]  /*0770*/  LDG.E R20, desc[UR16][R4.64+0x8] ;  /* 0x0000081004147981 */ /* 0x000ee8000c1e1900 */
[----:B------:R-:W5:Y:S04]  /*0780*/  LDG.E R22, desc[UR16][R4.64+0xc] ;  /* 0x00000c1004167981 */ /* 0x000f68000c1e1900 */
[----:B------:R-:W5:Y:S01]  /*0790*/  LDG.E R16, desc[UR16][R16.64] ;  /* 0x0000001010107981 */ /* 0x000f62000c1e1900 */
[----:B------:R-:W-:Y:S01]  /*07a0*/  UIADD3 UR4, UPT, UPT, UR4, 0x4, URZ ;  /* 0x0000000404047890 */ /* 0x000fe2000fffe0ff */
[----:B----4-:R-:W-:-:S04]  /*07b0*/  IMAD R9, R9, R6, R12 ;  /* 0x0000000609097224 */ /* 0x010fc800078e020c */
[----:B--2---:R-:W-:-:S04]  /*07c0*/  IMAD R3, R18, R3, R9 ;  /* 0x0000000312037224 */ /* 0x004fc800078e0209 */
[----:B---3--:R-:W-:-:S04]  /*07d0*/  IMAD R3, R20, R19, R3 ;  /* 0x0000001314037224 */ /* 0x008fc800078e0203 */
[----:B-----5:R-:W-:-:S07]  /*07e0*/  IMAD R12, R22, R16, R3 ;  /* 0x00000010160c7224 */ /* 0x020fce00078e0203 */
.L_x_3:
[----:B------:R-:W-:Y:S05]  /*07f0*/  BRA.U !UP1, `(.L_x_0) ;  /* 0x0000000109a87547 */ /* 0x000fea000b800000 */
[----:B------:R-:W-:Y:S01]  /*0800*/  UISETP.NE.AND UP0, UPT, UR5, 0x1, UPT ;  /* 0x000000010500788c */ /* 0x000fe2000bf05270 */
[----:B------:R-:W-:Y:S01]  /*0810*/  MOV R4, UR4 ;  /* 0x0000000400047c02 */ /* 0x000fe20008000f00 */
[----:B------:R-:W-:Y:S02]  /*0820*/  ULOP3.LUT UR5, UR18, 0x1, URZ, 0xc0, !UPT ;  /* 0x0000000112057892 */ /* 0x000fe4000f8ec0ff */
[----:B------:R-:W-:Y:S02]  /*0830*/  MOV R17, UR18 ;  /* 0x0000001200117c02 */ /* 0x000fe40008000f00 */
[----:B------:R-:W-:Y:S01]  /*0840*/  UISETP.NE.U32.AND UP1, UPT, UR5, 0x1, UPT ;  /* 0x000000010500788c */ /* 0x000fe2000bf25070 */
[----:B------:R-:W-:-:S04]  /*0850*/  PLOP3.LUT P1, PT, PT, PT, UP0, 0x80, 0x8 ;  /* 0x000000000008781c */ /* 0x000fc80003f2f008 */
[----:B------:R-:W1:Y:S01]  /*0860*/  @UP0 LDCU.128 UR8, c[0x0][0x380] ;  /* 0x00007000ff0807ac */ /* 0x000e620008000c00 */
[----:B------:R-:W-:Y:S01]  /*0870*/  PLOP3.LUT P0, PT, PT, PT, UP1, 0x80, 0x8 ;  /* 0x000000000008781c */ /* 0x000fe20003f0f018 */
[----:B------:R-:W2:Y:S04]  /*0880*/  @UP0 LDCU.64 UR6, c[0x0][0x380] ;  /* 0x00007000ff0607ac */ /* 0x000ea80008000a00 */
[----:B------:R-:W3:Y:S03]  /*0890*/  @!UP1 LDCU.128 UR12, c[0x0][0x380] ;  /* 0x00007000ff0c97ac */ /* 0x000ee60008000c00 */
[C---:B------:R-:W-:Y:S02]  /*08a0*/  @P1 IADD3 R3, PT, PT, R2.reuse, UR4, RZ ;  /* 0x0000000402031c10 */ /* 0x040fe4000fffe0ff */
[----:B------:R-:W-:Y:S01]  /*08b0*/  @P1 IADD3 R5, P2, PT, R2, UR4, RZ ;  /* 0x0000000402051c10 */ /* 0x000fe2000ff5e0ff */
[----:B------:R-:W-:-:S04]  /*08c0*/  @UP0 UIADD3 UR4, UPT, UPT, UR4, 0x2, URZ ;  /* 0x0000000204040890 */ /* 0x000fc8000fffe0ff */
[----:B------:R-:W-:Y:S01]  /*08d0*/  @P1 IMAD.X R8, RZ, RZ, RZ, P2 ;  /* 0x000000ffff081224 */ /* 0x000fe200010e06ff */
[----:B-1----:R-:W-:Y:S02]  /*08e0*/  MOV R14, UR8 ;  /* 0x00000008000e7c02 */ /* 0x002fe40008000f00 */
[----:B------:R-:W-:Y:S02]  /*08f0*/  MOV R15, UR9 ;  /* 0x00000009000f7c02 */ /* 0x000fe40008000f00 */
[----:B------:R-:W-:Y:S02]  /*0900*/  MOV R6, UR10 ;  /* 0x0000000a00067c02 */ /* 0x000fe40008000f00 */
[----:B------:R-:W-:Y:S01]  /*0910*/  MOV R7, UR11 ;  /* 0x0000000b00077c02 */ /* 0x000fe20008000f00 */
[----:B------:R-:W-:-:S04]  /*0920*/  @P1 IMAD.WIDE.U32 R14, R3, 0x4, R14 ;  /* 0x00000004030e1825 */ /* 0x000fc800078e000e */
[----:B------:R-:W-:Y:S01]  /*0930*/  @P1 IMAD R3, R4, UR18, R13 ;  /* 0x0000001204031c24 */ /* 0x000fe2000f8e020d */
[----:B--2---:R-:W-:Y:S02]  /*0940*/  @P1 LEA R4, P2, R5, UR6, 0x2 ;  /* 0x0000000605041c11 */ /* 0x004fe4000f8410ff */
[----:B------:R-:W-:Y:S01]  /*0950*/  MOV R18, UR4 ;  /* 0x0000000400127c02 */ /* 0x000fe20008000f00 */
[----:B------:R-:W-:Y:S01]  /*0960*/  @P1 IMAD.WIDE R6, R3, 0x4, R6 ;  /* 0x0000000403061825 */ /* 0x000fe200078e0206 */
[----:B------:R-:W-:Y:S01]  /*0970*/  @P1 LEA.HI.X R5, R5, UR7, R8, 0x2, P2 ;  /* 0x0000000705051c11 */ /* 0x000fe200090f1408 */
[----:B0-----:R-:W2:Y:S01]  /*0980*/  @P1 LDG.E R3, desc[UR16][R14.64] ;  /* 0x000000100e031981 */ /* 0x001ea2000c1e1900 */
[----:B---3--:R-:W-:Y:S01]  /*0990*/  MOV R8, UR12 ;  /* 0x0000000c00087c02 */ /* 0x008fe20008000f00 */
[----:B------:R-:W-:Y:S01]  /*09a0*/  @!P0 IMAD R21, R18, UR18, R13 ;  /* 0x0000001212158c24 */ /* 0x000fe2000f8e020d */
[----:B------:R-:W-:Y:S01]  /*09b0*/  MOV R9, UR13 ;  /* 0x0000000d00097c02 */ /* 0x000fe20008000f00 */
[----:B------:R-:W-:Y:S01]  /*09c0*/  @P1 IMAD.WIDE.U32 R16, R17, 0x4, R6 ;  /* 0x0000000411101825 */ /* 0x000fe200078e0006 */
[----:B------:R-:W-:Y:S01]  /*09d0*/  @!P0 IADD3 R19, PT, PT, R2, UR4, RZ ;  /* 0x0000000402138c10 */ /* 0x000fe2000fffe0ff */
[----:B------:R-:W2:Y:S01]  /*09e0*/  @P1 LDG.E R6, desc[UR16][R6.64] ;  /* 0x0000001006061981 */ /* 0x000ea2000c1e1900 */
[----:B------:R-:W-:-:S02]  /*09f0*/  MOV R10, UR14 ;  /* 0x0000000e000a7c02 */ /* 0x000fc40008000f00 */
[----:B------:R-:W-:Y:S01]  /*0a00*/  MOV R11, UR15 ;  /* 0x0000000f000b7c02 */ /* 0x000fe20008000f00 */
[----:B------:R-:W-:Y:S01]  /*0a10*/  @!P0 IMAD.WIDE.U32 R8, R19, 0x4, R8 ;  /* 0x0000000413088825 */ /* 0x000fe200078e0008 */
[----:B------:R-:W3:Y:S03]  /*0a20*/  @P1 LDG.E R16, desc[UR16][R16.64] ;  /* 0x0000001010101981 */ /* 0x000ee6000c1e1900 */
[----:B------:R-:W-:Y:S01]  /*0a30*/  @!P0 IMAD.WIDE R10, R21, 0x4, R10 ;  /* 0x00000004150a8825 */ /* 0x000fe200078e020a */
[----:B------:R-:W3:Y:S04]  /*0a40*/  @P1 LDG.E R4, desc[UR16][R4.64+0x4] ;  /* 0x0000041004041981 */ /* 0x000ee8000c1e1900 */
[----:B------:R-:W4:Y:S04]  /*0a50*/  @!P0 LDG.E R9, desc[UR16][R8.64] ;  /* 0x0000001008098981 */ /* 0x000f28000c1e1900 */
[----:B------:R-:W4:Y:S01]  /*0a60*/  @!P0 LDG.E R10, desc[UR16][R10.64] ;  /* 0x000000100a0a8981 */ /* 0x000f22000c1e1900 */
[----:B--2---:R-:W-:-:S04]  /*0a70*/  @P1 IMAD R3, R3, R6, R12 ;  /* 0x0000000603031224 */ /* 0x004fc800078e020c */
[----:B---3--:R-:W-:-:S04]  /*0a80*/  @P1 IMAD R12, R4, R16, R3 ;  /* 0x00000010040c1224 */ /* 0x008fc800078e0203 */
[----:B----4-:R-:W-:-:S07]  /*0a90*/  @!P0 IMAD R12, R9, R10, R12 ;  /* 0x0000000a090c8224 */ /* 0x010fce00078e020c */
.L_x_0:
[----:B------:R-:W1:Y:S01]  /*0aa0*/  LDC.64 R2, c[0x0][0x390] ;  /* 0x0000e400ff027b82 */ /* 0x000e620000000a00 */
[----:B------:R-:W-:-:S04]  /*0ab0*/  IMAD R13, R0, UR18, R13 ;  /* 0x00000012000d7c24 */ /* 0x000fc8000f8e020d */
[----:B-1----:R-:W-:-:S05]  /*0ac0*/  IMAD.WIDE R2, R13, 0x4, R2 ;  /* 0x000000040d027825 */ /* 0x002fca00078e0202 */
[----:B0-----:R-:W-:Y:S01]  /*0ad0*/  STG.E desc[UR16][R2.64], R12 ;  /* 0x0000000c02007986 */ /* 0x001fe2000c101910 */
[----:B------:R-:W-:Y:S05]  /*0ae0*/  EXIT ;  /* 0x000000000000794d */ /* 0x000fea0003800000 */
.L_x_4:
[----:B------:R-:W-:-:S00]  /*0af0*/  BRA `(.L_x_4) ;  /* 0xfffffffc00fc7947 */ /* 0x000fc0000383ffff */
[----:B------:R-:W-:-:S00]  /*0b00*/  NOP ;  /* 0x0000000000007918 */ /* 0x000fc00000000000 */
[----:B------:R-:W-:-:S00]  /*0b10*/  NOP ;  /* 0x0000000000007918 */ /* 0x000fc00000000000 */
[----:B------:R-:W-:-:S00]  /*0b20*/  NOP ;  /* 0x0000000000007918 */ /* 0x000fc00000000000 */
[----:B------:R-:W-:-:S00]  /*0b30*/  NOP ;  /* 0x0000000000007918 */ /* 0x000fc00000000000 */
[----:B------:R-:W-:-:S00]  /*0b40*/  NOP ;  /* 0x0000000000007918 */ /* 0x000fc00000000000 */
[----:B------:R-:W-:-:S00]  /*0b50*/  NOP ;  /* 0x0000000000007918 */ /* 0x000fc00000000000 */
[----:B------:R-:W-:-:S00]  /*0b60*/  NOP ;  /* 0x0000000000007918 */ /* 0x000fc00000000000 */
[----:B------:R-:W-:-:S00]  /*0b70*/  NOP ;  /* 0x0000000000007918 */ /* 0x000fc00000000000 */
.L_x_5:


//--------------------- .nv.shared.reserved.0     --------------------------
	.section	.nv.shared.reserved.0,"aw",@nobits
	.weak		__nv_reservedSMEM_offset_0_alias
	.size		__nv_reservedSMEM_offset_0_alias, 0, 64
	.other		__nv_reservedSMEM_offset_0_alias,@"STO_CUDA_RESERVED_SHARED STV_DEFAULT"
__nv_reservedSMEM_offset_0_alias:
	.zero		0
	.zero		64


//--------------------- .nv.constant0._Z15matrixMulKernelPiS_S_ii --------------------------
	.section	.nv.constant0._Z15matrixMulKernelPiS_S_ii,"a",@progbits
	.sectionflags	@""
	.align	4
.nv.constant0._Z15matrixMulKernelPiS_S_ii:
	.zero		928


//--------------------- SYMBOLS --------------------------

	.type		.nv.reservedSmem.offset0,@object
	.size		.nv.reservedSmem.offset0,0x4
